//
// Generated by NVIDIA NVVM Compiler
//
// Compiler Build ID: CL-36424714
// Cuda compilation tools, release 13.0, V13.0.88
// Based on NVVM 20.0.0
//

.version 9.0
.target sm_100
.address_size 64

	// .globl	_Z17vector_add_seriesPfS_S_i

.visible .entry _Z17vector_add_seriesPfS_S_i(
	.param .u64 .ptr .align 1 _Z17vector_add_seriesPfS_S_i_param_0,
	.param .u64 .ptr .align 1 _Z17vector_add_seriesPfS_S_i_param_1,
	.param .u64 .ptr .align 1 _Z17vector_add_seriesPfS_S_i_param_2,
	.param .u32 _Z17vector_add_seriesPfS_S_i_param_3
)
{
	.reg .pred 	%p<10>;
	.reg .b32 	%r<23>;
	.reg .b32 	%f<88>;
	.reg .b64 	%rd<40>;

	ld.param.u64 	%rd22, [_Z17vector_add_seriesPfS_S_i_param_0];
	ld.param.u64 	%rd23, [_Z17vector_add_seriesPfS_S_i_param_1];
	ld.param.u64 	%rd24, [_Z17vector_add_seriesPfS_S_i_param_2];
	ld.param.u32 	%r16, [_Z17vector_add_seriesPfS_S_i_param_3];
	cvta.to.global.u64 	%rd1, %rd24;
	cvta.to.global.u64 	%rd2, %rd23;
	cvta.to.global.u64 	%rd3, %rd22;
	setp.lt.s32 	%p1, %r16, 1;
	@%p1 bra 	$L__BB0_13;
	and.b32  	%r1, %r16, 15;
	setp.lt.u32 	%p2, %r16, 16;
	mov.b32 	%r20, 0;
	@%p2 bra 	$L__BB0_4;
	and.b32  	%r20, %r16, 2147483632;
	neg.s32 	%r18, %r20;
	add.s64 	%rd36, %rd3, 32;
	add.s64 	%rd35, %rd2, 32;
	add.s64 	%rd34, %rd1, 32;
$L__BB0_3:
	.pragma "nounroll";
	ld.global.f32 	%f1, [%rd36+-32];
	ld.global.f32 	%f2, [%rd35+-32];
	add.f32 	%f3, %f1, %f2;
	st.global.f32 	[%rd34+-32], %f3;
	ld.global.f32 	%f4, [%rd36+-28];
	ld.global.f32 	%f5, [%rd35+-28];
	add.f32 	%f6, %f4, %f5;
	st.global.f32 	[%rd34+-28], %f6;
	ld.global.f32 	%f7, [%rd36+-24];
	ld.global.f32 	%f8, [%rd35+-24];
	add.f32 	%f9, %f7, %f8;
	st.global.f32 	[%rd34+-24], %f9;
	ld.global.f32 	%f10, [%rd36+-20];
	ld.global.f32 	%f11, [%rd35+-20];
	add.f32 	%f12, %f10, %f11;
	st.global.f32 	[%rd34+-20], %f12;
	ld.global.f32 	%f13, [%rd36+-16];
	ld.global.f32 	%f14, [%rd35+-16];
	add.f32 	%f15, %f13, %f14;
	st.global.f32 	[%rd34+-16], %f15;
	ld.global.f32 	%f16, [%rd36+-12];
	ld.global.f32 	%f17, [%rd35+-12];
	add.f32 	%f18, %f16, %f17;
	st.global.f32 	[%rd34+-12], %f18;
	ld.global.f32 	%f19, [%rd36+-8];
	ld.global.f32 	%f20, [%rd35+-8];
	add.f32 	%f21, %f19, %f20;
	st.global.f32 	[%rd34+-8], %f21;
	ld.global.f32 	%f22, [%rd36+-4];
	ld.global.f32 	%f23, [%rd35+-4];
	add.f32 	%f24, %f22, %f23;
	st.global.f32 	[%rd34+-4], %f24;
	ld.global.f32 	%f25, [%rd36];
	ld.global.f32 	%f26, [%rd35];
	add.f32 	%f27, %f25, %f26;
	st.global.f32 	[%rd34], %f27;
	ld.global.f32 	%f28, [%rd36+4];
	ld.global.f32 	%f29, [%rd35+4];
	add.f32 	%f30, %f28, %f29;
	st.global.f32 	[%rd34+4], %f30;
	ld.global.f32 	%f31, [%rd36+8];
	ld.global.f32 	%f32, [%rd35+8];
	add.f32 	%f33, %f31, %f32;
	st.global.f32 	[%rd34+8], %f33;
	ld.global.f32 	%f34, [%rd36+12];
	ld.global.f32 	%f35, [%rd35+12];
	add.f32 	%f36, %f34, %f35;
	st.global.f32 	[%rd34+12], %f36;
	ld.global.f32 	%f37, [%rd36+16];
	ld.global.f32 	%f38, [%rd35+16];
	add.f32 	%f39, %f37, %f38;
	st.global.f32 	[%rd34+16], %f39;
	ld.global.f32 	%f40, [%rd36+20];
	ld.global.f32 	%f41, [%rd35+20];
	add.f32 	%f42, %f40, %f41;
	st.global.f32 	[%rd34+20], %f42;
	ld.global.f32 	%f43, [%rd36+24];
	ld.global.f32 	%f44, [%rd35+24];
	add.f32 	%f45, %f43, %f44;
	st.global.f32 	[%rd34+24], %f45;
	ld.global.f32 	%f46, [%rd36+28];
	ld.global.f32 	%f47, [%rd35+28];
	add.f32 	%f48, %f46, %f47;
	st.global.f32 	[%rd34+28], %f48;
	add.s32 	%r18, %r18, 16;
	add.s64 	%rd36, %rd36, 64;
	add.s64 	%rd35, %rd35, 64;
	add.s64 	%rd34, %rd34, 64;
	setp.ne.s32 	%p3, %r18, 0;
	@%p3 bra 	$L__BB0_3;
$L__BB0_4:
	setp.eq.s32 	%p4, %r1, 0;
	@%p4 bra 	$L__BB0_13;
	and.b32  	%r7, %r16, 7;
	setp.lt.u32 	%p5, %r1, 8;
	@%p5 bra 	$L__BB0_7;
	mul.wide.u32 	%rd25, %r20, 4;
	add.s64 	%rd26, %rd3, %rd25;
	ld.global.f32 	%f49, [%rd26];
	add.s64 	%rd27, %rd2, %rd25;
	ld.global.f32 	%f50, [%rd27];
	add.f32 	%f51, %f49, %f50;
	add.s64 	%rd28, %rd1, %rd25;
	st.global.f32 	[%rd28], %f51;
	ld.global.f32 	%f52, [%rd26+4];
	ld.global.f32 	%f53, [%rd27+4];
	add.f32 	%f54, %f52, %f53;
	st.global.f32 	[%rd28+4], %f54;
	ld.global.f32 	%f55, [%rd26+8];
	ld.global.f32 	%f56, [%rd27+8];
	add.f32 	%f57, %f55, %f56;
	st.global.f32 	[%rd28+8], %f57;
	ld.global.f32 	%f58, [%rd26+12];
	ld.global.f32 	%f59, [%rd27+12];
	add.f32 	%f60, %f58, %f59;
	st.global.f32 	[%rd28+12], %f60;
	ld.global.f32 	%f61, [%rd26+16];
	ld.global.f32 	%f62, [%rd27+16];
	add.f32 	%f63, %f61, %f62;
	st.global.f32 	[%rd28+16], %f63;
	ld.global.f32 	%f64, [%rd26+20];
	ld.global.f32 	%f65, [%rd27+20];
	add.f32 	%f66, %f64, %f65;
	st.global.f32 	[%rd28+20], %f66;
	ld.global.f32 	%f67, [%rd26+24];
	ld.global.f32 	%f68, [%rd27+24];
	add.f32 	%f69, %f67, %f68;
	st.global.f32 	[%rd28+24], %f69;
	ld.global.f32 	%f70, [%rd26+28];
	ld.global.f32 	%f71, [%rd27+28];
	add.f32 	%f72, %f70, %f71;
	st.global.f32 	[%rd28+28], %f72;
	add.s32 	%r20, %r20, 8;
$L__BB0_7:
	setp.eq.s32 	%p6, %r7, 0;
	@%p6 bra 	$L__BB0_13;
	and.b32  	%r10, %r16, 3;
	setp.lt.u32 	%p7, %r7, 4;
	@%p7 bra 	$L__BB0_10;
	mul.wide.u32 	%rd29, %r20, 4;
	add.s64 	%rd30, %rd3, %rd29;
	ld.global.f32 	%f73, [%rd30];
	add.s64 	%rd31, %rd2, %rd29;
	ld.global.f32 	%f74, [%rd31];
	add.f32 	%f75, %f73, %f74;
	add.s64 	%rd32, %rd1, %rd29;
	st.global.f32 	[%rd32], %f75;
	ld.global.f32 	%f76, [%rd30+4];
	ld.global.f32 	%f77, [%rd31+4];
	add.f32 	%f78, %f76, %f77;
	st.global.f32 	[%rd32+4], %f78;
	ld.global.f32 	%f79, [%rd30+8];
	ld.global.f32 	%f80, [%rd31+8];
	add.f32 	%f81, %f79, %f80;
	st.global.f32 	[%rd32+8], %f81;
	ld.global.f32 	%f82, [%rd30+12];
	ld.global.f32 	%f83, [%rd31+12];
	add.f32 	%f84, %f82, %f83;
	st.global.f32 	[%rd32+12], %f84;
	add.s32 	%r20, %r20, 4;
$L__BB0_10:
	setp.eq.s32 	%p8, %r10, 0;
	@%p8 bra 	$L__BB0_13;
	mul.wide.u32 	%rd33, %r20, 4;
	add.s64 	%rd39, %rd1, %rd33;
	add.s64 	%rd38, %rd2, %rd33;
	add.s64 	%rd37, %rd3, %rd33;
	neg.s32 	%r22, %r10;
$L__BB0_12:
	.pragma "nounroll";
	ld.global.f32 	%f85, [%rd37];
	ld.global.f32 	%f86, [%rd38];
	add.f32 	%f87, %f85, %f86;
	st.global.f32 	[%rd39], %f87;
	add.s64 	%rd39, %rd39, 4;
	add.s64 	%rd38, %rd38, 4;
	add.s64 	%rd37, %rd37, 4;
	add.s32 	%r22, %r22, 1;
	setp.ne.s32 	%p9, %r22, 0;
	@%p9 bra 	$L__BB0_12;
$L__BB0_13:
	ret;

}
	// .globl	_Z19vector_add_parallelPfS_S_i
.visible .entry _Z19vector_add_parallelPfS_S_i(
	.param .u64 .ptr .align 1 _Z19vector_add_parallelPfS_S_i_param_0,
	.param .u64 .ptr .align 1 _Z19vector_add_parallelPfS_S_i_param_1,
	.param .u64 .ptr .align 1 _Z19vector_add_parallelPfS_S_i_param_2,
	.param .u32 _Z19vector_add_parallelPfS_S_i_param_3
)
{
	.reg .pred 	%p<2>;
	.reg .b32 	%r<6>;
	.reg .b32 	%f<4>;
	.reg .b64 	%rd<11>;

	ld.param.u64 	%rd1, [_Z19vector_add_parallelPfS_S_i_param_0];
	ld.param.u64 	%rd2, [_Z19vector_add_parallelPfS_S_i_param_1];
	ld.param.u64 	%rd3, [_Z19vector_add_parallelPfS_S_i_param_2];
	ld.param.u32 	%r2, [_Z19vector_add_parallelPfS_S_i_param_3];
	mov.u32 	%r3, %tid.x;
	mov.u32 	%r4, %ctaid.x;
	mov.u32 	%r5, %ntid.x;
	mad.lo.s32 	%r1, %r4, %r5, %r3;
	setp.ge.s32 	%p1, %r1, %r2;
	@%p1 bra 	$L__BB1_2;
	cvta.to.global.u64 	%rd4, %rd1;
	cvta.to.global.u64 	%rd5, %rd2;
	cvta.to.global.u64 	%rd6, %rd3;
	mul.wide.s32 	%rd7, %r1, 4;
	add.s64 	%rd8, %rd4, %rd7;
	ld.global.f32 	%f1, [%rd8];
	add.s64 	%rd9, %rd5, %rd7;
	ld.global.f32 	%f2, [%rd9];
	add.f32 	%f3, %f1, %f2;
	add.s64 	%rd10, %rd6, %rd7;
	st.global.f32 	[%rd10], %f3;
$L__BB1_2:
	ret;

}


// ===== COMPILED SASS (sm_100) =====

	.target	sm_100

	.elftype	@"ET_EXEC"


//--------------------- .note.nv.tkinfo           --------------------------
	.section	.note.nv.tkinfo,"",@"SHT_NOTE"
	.sectionflags	@"SHF_NOTE_NV_TKINFO"
	.tkinfo
        /*0018*/ 	.word	0x00000002
        /*0030*/ 	.string	""
        /*0030*/ 	.string	"ptxas"
        /*0030*/ 	.string	"Cuda compilation tools, release 13.0, V13.0.88"
        /*0030*/ 	.string	"Build cuda_13.0.r13.0/compiler.36424714_0"
        /*0030*/ 	.string	"-arch sm_100 -m 64 "



//--------------------- .note.nv.cuinfo           --------------------------
	.section	.note.nv.cuinfo,"",@"SHT_NOTE"
	.sectionflags	@"SHF_NOTE_NV_CUINFO"
        /*0018*/ 	.short	0x0002
        /*001a*/ 	.short	0x0064
        /*001c*/ 	.short	0x0082
	.zero		2


//--------------------- .nv.info                  --------------------------
	.section	.nv.info,"",@"SHT_CUDA_INFO"
	.align	4


	//----- nvinfo : EIATTR_REGCOUNT
	.align		4
        /*0000*/ 	.byte	0x04, 0x2f
        /*0002*/ 	.short	(.L_1 - .L_0)
	.align		4
.L_0:
        /*0004*/ 	.word	index@(_Z17vector_add_seriesPfS_S_i)
        /*0008*/ 	.word	0x00000014


	//----- nvinfo : EIATTR_FRAME_SIZE
	.align		4
.L_1:
        /*000c*/ 	.byte	0x04, 0x11
        /*000e*/ 	.short	(.L_3 - .L_2)
	.align		4
.L_2:
        /*0010*/ 	.word	index@(_Z17vector_add_seriesPfS_S_i)
        /*0014*/ 	.word	0x00000000


	//----- nvinfo : EIATTR_REGCOUNT
	.align		4
.L_3:
        /*0018*/ 	.byte	0x04, 0x2f
        /*001a*/ 	.short	(.L_5 - .L_4)
	.align		4
.L_4:
        /*001c*/ 	.word	index@(_Z19vector_add_parallelPfS_S_i)
        /*0020*/ 	.word	0x0000000c


	//----- nvinfo : EIATTR_FRAME_SIZE
	.align		4
.L_5:
        /*0024*/ 	.byte	0x04, 0x11
        /*0026*/ 	.short	(.L_7 - .L_6)
	.align		4
.L_6:
        /*0028*/ 	.word	index@(_Z19vector_add_parallelPfS_S_i)
        /*002c*/ 	.word	0x00000000


	//----- nvinfo : EIATTR_MIN_STACK_SIZE
	.align		4
.L_7:
        /*0030*/ 	.byte	0x04, 0x12
        /*0032*/ 	.short	(.L_9 - .L_8)
	.align		4
.L_8:
        /*0034*/ 	.word	index@(_Z19vector_add_parallelPfS_S_i)
        /*0038*/ 	.word	0x00000000


	//----- nvinfo : EIATTR_MIN_STACK_SIZE
	.align		4
.L_9:
        /*003c*/ 	.byte	0x04, 0x12
        /*003e*/ 	.short	(.L_11 - .L_10)
	.align		4
.L_10:
        /*0040*/ 	.word	index@(_Z17vector_add_seriesPfS_S_i)
        /*0044*/ 	.word	0x00000000
.L_11:


//--------------------- .nv.compat                --------------------------
	.section	.nv.compat,"",@"SHT_CUDA_COMPAT_INFO"
	.align	4
        /*0000*/ 	.byte	0x02, 0x09, 0x00, 0x00, 0x02, 0x02, 0x01, 0x00, 0x02, 0x05, 0x05, 0x00, 0x03, 0x07, 0x01, 0x01
        /*0010*/ 	.byte	0x02, 0x03, 0x00, 0x00, 0x02, 0x06, 0x01, 0x00, 0x04, 0x0b, 0x08, 0x00, 0x09, 0x00, 0x00, 0x00
        /*0020*/ 	.byte	0x00, 0x00, 0x00, 0x00


//--------------------- .nv.info._Z19vector_add_parallelPfS_S_i --------------------------
	.section	.nv.info._Z19vector_add_parallelPfS_S_i,"",@"SHT_CUDA_INFO"
	.sectionflags	@""
	.align	4


	//----- nvinfo : EIATTR_CUDA_API_VERSION
	.align		4
        /*0000*/ 	.byte	0x04, 0x37
        /*0002*/ 	.short	(.L_13 - .L_12)
.L_12:
        /*0004*/ 	.word	0x00000082


	//----- nvinfo : EIATTR_KPARAM_INFO
	.align		4
.L_13:
        /*0008*/ 	.byte	0x04, 0x17
        /*000a*/ 	.short	(.L_15 - .L_14)
.L_14:
        /*000c*/ 	.word	0x00000000
        /*0010*/ 	.short	0x0003
        /*0012*/ 	.short	0x0018
        /*0014*/ 	.byte	0x00, 0xf0, 0x11, 0x00


	//----- nvinfo : EIATTR_KPARAM_INFO
	.align		4
.L_15:
        /*0018*/ 	.byte	0x04, 0x17
        /*001a*/ 	.short	(.L_17 - .L_16)
.L_16:
        /*001c*/ 	.word	0x00000000
        /*0020*/ 	.short	0x0002
        /*0022*/ 	.short	0x0010
        /*0024*/ 	.byte	0x00, 0xf5, 0x21, 0x00


	//----- nvinfo : EIATTR_KPARAM_INFO
	.align		4
.L_17:
        /*0028*/ 	.byte	0x04, 0x17
        /*002a*/ 	.short	(.L_19 - .L_18)
.L_18:
        /*002c*/ 	.word	0x00000000
        /*0030*/ 	.short	0x0001
        /*0032*/ 	.short	0x0008
        /*0034*/ 	.byte	0x00, 0xf5, 0x21, 0x00


	//----- nvinfo : EIATTR_KPARAM_INFO
	.align		4
.L_19:
        /*0038*/ 	.byte	0x04, 0x17
        /*003a*/ 	.short	(.L_21 - .L_20)
.L_20:
        /*003c*/ 	.word	0x00000000
        /*0040*/ 	.short	0x0000
        /*0042*/ 	.short	0x0000
        /*0044*/ 	.byte	0x00, 0xf5, 0x21, 0x00


	//----- nvinfo : EIATTR_SPARSE_MMA_MASK
	.align		4
.L_21:
        /*0048*/ 	.byte	0x03, 0x50
        /*004a*/ 	.short	0x0000


	//----- nvinfo : EIATTR_MAXREG_COUNT
	.align		4
        /*004c*/ 	.byte	0x03, 0x1b
        /*004e*/ 	.short	0x00ff


	//----- nvinfo : EIATTR_MERCURY_ISA_VERSION
	.align		4
        /*0050*/ 	.byte	0x03, 0x5f
        /*0052*/ 	.short	0x0101


	//----- nvinfo : EIATTR_VRC_CTA_INIT_COUNT
	.align		4
        /*0054*/ 	.byte	0x02, 0x4a
	.zero		1
	.zero		1


	//----- nvinfo : EIATTR_EXIT_INSTR_OFFSETS
	.align		4
        /*0058*/ 	.byte	0x04, 0x1c
        /*005a*/ 	.short	(.L_23 - .L_22)


	//   ....[0]....
.L_22:
        /*005c*/ 	.word	0x00000070


	//   ....[1]....
        /*0060*/ 	.word	0x00000130


	//----- nvinfo : EIATTR_CBANK_PARAM_SIZE
	.align		4
.L_23:
        /*0064*/ 	.byte	0x03, 0x19
        /*0066*/ 	.short	0x001c


	//----- nvinfo : EIATTR_PARAM_CBANK
	.align		4
        /*0068*/ 	.byte	0x04, 0x0a
        /*006a*/ 	.short	(.L_25 - .L_24)
	.align		4
.L_24:
        /*006c*/ 	.word	index@(.nv.constant0._Z19vector_add_parallelPfS_S_i)
        /*0070*/ 	.short	0x0380
        /*0072*/ 	.short	0x001c


	//----- nvinfo : EIATTR_SW_WAR
	.align		4
.L_25:
        /*0074*/ 	.byte	0x04, 0x36
        /*0076*/ 	.short	(.L_27 - .L_26)
.L_26:
        /*0078*/ 	.word	0x00000008
.L_27:


//--------------------- .nv.info._Z17vector_add_seriesPfS_S_i --------------------------
	.section	.nv.info._Z17vector_add_seriesPfS_S_i,"",@"SHT_CUDA_INFO"
	.sectionflags	@""
	.align	4


	//----- nvinfo : EIATTR_CUDA_API_VERSION
	.align		4
        /*0000*/ 	.byte	0x04, 0x37
        /*0002*/ 	.short	(.L_29 - .L_28)
.L_28:
        /*0004*/ 	.word	0x00000082


	//----- nvinfo : EIATTR_KPARAM_INFO
	.align		4
.L_29:
        /*0008*/ 	.byte	0x04, 0x17
        /*000a*/ 	.short	(.L_31 - .L_30)
.L_30:
        /*000c*/ 	.word	0x00000000
        /*0010*/ 	.short	0x0003
        /*0012*/ 	.short	0x0018
        /*0014*/ 	.byte	0x00, 0xf0, 0x11, 0x00


	//----- nvinfo : EIATTR_KPARAM_INFO
	.align		4
.L_31:
        /*0018*/ 	.byte	0x04, 0x17
        /*001a*/ 	.short	(.L_33 - .L_32)
.L_32:
        /*001c*/ 	.word	0x00000000
        /*0020*/ 	.short	0x0002
        /*0022*/ 	.short	0x0010
        /*0024*/ 	.byte	0x00, 0xf5, 0x21, 0x00


	//----- nvinfo : EIATTR_KPARAM_INFO
	.align		4
.L_33:
        /*0028*/ 	.byte	0x04, 0x17
        /*002a*/ 	.short	(.L_35 - .L_34)
.L_34:
        /*002c*/ 	.word	0x00000000
        /*0030*/ 	.short	0x0001
        /*0032*/ 	.short	0x0008
        /*0034*/ 	.byte	0x00, 0xf5, 0x21, 0x00


	//----- nvinfo : EIATTR_KPARAM_INFO
	.align		4
.L_35:
        /*0038*/ 	.byte	0x04, 0x17
        /*003a*/ 	.short	(.L_37 - .L_36)
.L_36:
        /*003c*/ 	.word	0x00000000
        /*0040*/ 	.short	0x0000
        /*0042*/ 	.short	0x0000
        /*0044*/ 	.byte	0x00, 0xf5, 0x21, 0x00


	//----- nvinfo : EIATTR_SPARSE_MMA_MASK
	.align		4
.L_37:
        /*0048*/ 	.byte	0x03, 0x50
        /*004a*/ 	.short	0x0000


	//----- nvinfo : EIATTR_MAXREG_COUNT
	.align		4
        /*004c*/ 	.byte	0x03, 0x1b
        /*004e*/ 	.short	0x00ff


	//----- nvinfo : EIATTR_MERCURY_ISA_VERSION
	.align		4
        /*0050*/ 	.byte	0x03, 0x5f
        /*0052*/ 	.short	0x0101


	//----- nvinfo : EIATTR_VRC_CTA_INIT_COUNT
	.align		4
        /*0054*/ 	.byte	0x02, 0x4a
	.zero		1
	.zero		1


	//----- nvinfo : EIATTR_EXIT_INSTR_OFFSETS
	.align		4
        /*0058*/ 	.byte	0x04, 0x1c
        /*005a*/ 	.short	(.L_39 - .L_38)


	//   ....[0]....
.L_38:
        /*005c*/ 	.word	0x00000030


	//   ....[1]....
        /*0060*/ 	.word	0x00000680


	//   ....[2]....
        /*0064*/ 	.word	0x00000940


	//   ....[3]....
        /*0068*/ 	.word	0x00000b00


	//   ....[4]....
        /*006c*/ 	.word	0x00000ce0


	//----- nvinfo : EIATTR_CBANK_PARAM_SIZE
	.align		4
.L_39:
        /*0070*/ 	.byte	0x03, 0x19
        /*0072*/ 	.short	0x001c


	//----- nvinfo : EIATTR_PARAM_CBANK
	.align		4
        /*0074*/ 	.byte	0x04, 0x0a
        /*0076*/ 	.short	(.L_41 - .L_40)
	.align		4
.L_40:
        /*0078*/ 	.word	index@(.nv.constant0._Z17vector_add_seriesPfS_S_i)
        /*007c*/ 	.short	0x0380
        /*007e*/ 	.short	0x001c


	//----- nvinfo : EIATTR_SW_WAR
	.align		4
.L_41:
        /*0080*/ 	.byte	0x04, 0x36
        /*0082*/ 	.short	(.L_43 - .L_42)
.L_42:
        /*0084*/ 	.word	0x00000008
.L_43:


//--------------------- .nv.callgraph             --------------------------
	.section	.nv.callgraph,"",@"SHT_CUDA_CALLGRAPH"
	.align	4
	.sectionentsize	8
	.align		4
        /*0000*/ 	.word	0x00000000
	.align		4
        /*0004*/ 	.word	0xffffffff
	.align		4
        /*0008*/ 	.word	0x00000000
	.align		4
        /*000c*/ 	.word	0xfffffffe
	.align		4
        /*0010*/ 	.word	0x00000000
	.align		4
        /*0014*/ 	.word	0xfffffffd
	.align		4
        /*0018*/ 	.word	0x00000000
	.align		4
        /*001c*/ 	.word	0xfffffffc


//--------------------- .text._Z19vector_add_parallelPfS_S_i --------------------------
	.section	.text._Z19vector_add_parallelPfS_S_i,"ax",@progbits
	.align	128
        .global         _Z19vector_add_parallelPfS_S_i
        .type           _Z19vector_add_parallelPfS_S_i,@function
        .size           _Z19vector_add_parallelPfS_S_i,(.L_x_7 - _Z19vector_add_parallelPfS_S_i)
        .other          _Z19vector_add_parallelPfS_S_i,@"STO_CUDA_ENTRY STV_DEFAULT"
_Z19vector_add_parallelPfS_S_i:
.text._Z19vector_add_parallelPfS_S_i:
[----:B------:R-:W-:Y:S01]  /*0000*/  LDC R1, c[0x0][0x37c] ;  /* 0x0000df00ff017b82 */ /* 0x000fe20000000800 */
[----:B------:R-:W0:Y:S07]  /*0010*/  S2R R9, SR_TID.X ;  /* 0x0000000000097919 */ /* 0x000e2e0000002100 */
[----:B------:R-:W0:Y:S01]  /*0020*/  S2UR UR4, SR_CTAID.X ;  /* 0x00000000000479c3 */ /* 0x000e220000002500 */
[----:B------:R-:W1:Y:S07]  /*0030*/  LDCU UR5, c[0x0][0x398] ;  /* 0x00007300ff0577ac */ /* 0x000e6e0008000800 */
[----:B------:R-:W0:Y:S02]  /*0040*/  LDC R0, c[0x0][0x360] ;  /* 0x0000d800ff007b82 */ /* 0x000e240000000800 */
[----:B0-----:R-:W-:-:S05]  /*0050*/  IMAD R9, R0, UR4, R9 ;  /* 0x0000000400097c24 */ /* 0x001fca000f8e0209 */
[----:B-1----:R-:W-:-:S13]  /*0060*/  ISETP.GE.AND P0, PT, R9, UR5, PT ;  /* 0x0000000509007c0c */ /* 0x002fda000bf06270 */
[----:B------:R-:W-:Y:S05]  /*0070*/  @P0 EXIT ;  /* 0x000000000000094d */ /* 0x000fea0003800000 */
[----:B------:R-:W0:Y:S01]  /*0080*/  LDC.64 R2, c[0x0][0x380] ;  /* 0x0000e000ff027b82 */ /* 0x000e220000000a00 */
[----:B------:R-:W1:Y:S07]  /*0090*/  LDCU.64 UR4, c[0x0][0x358] ;  /* 0x00006b00ff0477ac */ /* 0x000e6e0008000a00 */
[----:B------:R-:W2:Y:S08]  /*00a0*/  LDC.64 R4, c[0x0][0x388] ;  /* 0x0000e200ff047b82 */ /* 0x000eb00000000a00 */
[----:B------:R-:W3:Y:S01]  /*00b0*/  LDC.64 R6, c[0x0][0x390] ;  /* 0x0000e400ff067b82 */ /* 0x000ee20000000a00 */
[----:B0-----:R-:W-:-:S06]  /*00c0*/  IMAD.WIDE R2, R9, 0x4, R2 ;  /* 0x0000000409027825 */ /* 0x001fcc00078e0202 */
[----:B-1----:R-:W4:Y:S01]  /*00d0*/  LDG.E R2, desc[UR4][R2.64] ;  /* 0x0000000402027981 */ /* 0x002f22000c1e1900 */
[----:B--2---:R-:W-:-:S06]  /*00e0*/  IMAD.WIDE R4, R9, 0x4, R4 ;  /* 0x0000000409047825 */ /* 0x004fcc00078e0204 */
[----:B------:R-:W4:Y:S01]  /*00f0*/  LDG.E R5, desc[UR4][R4.64] ;  /* 0x0000000404057981 */ /* 0x000f22000c1e1900 */
[----:B---3--:R-:W-:-:S04]  /*0100*/  IMAD.WIDE R6, R9, 0x4, R6 ;  /* 0x0000000409067825 */ /* 0x008fc800078e0206 */
[----:B----4-:R-:W-:-:S05]  /*0110*/  FADD R9, R2, R5 ;  /* 0x0000000502097221 */ /* 0x010fca0000000000 */
[----:B------:R-:W-:Y:S01]  /*0120*/  STG.E desc[UR4][R6.64], R9 ;  /* 0x0000000906007986 */ /* 0x000fe2000c101904 */
[----:B------:R-:W-:Y:S05]  /*0130*/  EXIT ;  /* 0x000000000000794d */ /* 0x000fea0003800000 */
.L_x_0:
[----:B------:R-:W-:-:S00]  /*0140*/  BRA `(.L_x_0) ;  /* 0xfffffffc00fc7947 */ /* 0x000fc0000383ffff */
[----:B------:R-:W-:-:S00]  /*0150*/  NOP ;  /* 0x0000000000007918 */ /* 0x000fc00000000000 */
        /* <DEDUP_REMOVED lines=10> */
.L_x_7:


//--------------------- .text._Z17vector_add_seriesPfS_S_i --------------------------
	.section	.text._Z17vector_add_seriesPfS_S_i,"ax",@progbits
	.align	128
        .global         _Z17vector_add_seriesPfS_S_i
        .type           _Z17vector_add_seriesPfS_S_i,@function
        .size           _Z17vector_add_seriesPfS_S_i,(.L_x_8 - _Z17vector_add_seriesPfS_S_i)
        .other          _Z17vector_add_seriesPfS_S_i,@"STO_CUDA_ENTRY STV_DEFAULT"
_Z17vector_add_seriesPfS_S_i:
.text._Z17vector_add_seriesPfS_S_i:
[----:B------:R-:W-:Y:S08]  /*0000*/  LDC R1, c[0x0][0x37c] ;  /* 0x0000df00ff017b82 */ /* 0x000ff00000000800 */
[----:B------:R-:W0:Y:S02]  /*0010*/  LDC R2, c[0x0][0x398] ;  /* 0x0000e600ff027b82 */ /* 0x000e240000000800 */
[----:B0-----:R-:W-:-:S13]  /*0020*/  ISETP.GE.AND P0, PT, R2, 0x1, PT ;  /* 0x000000010200780c */ /* 0x001fda0003f06270 */
[----:B------:R-:W-:Y:S05]  /*0030*/  @!P0 EXIT ;  /* 0x000000000000894d */ /* 0x000fea0003800000 */
[C---:B------:R-:W-:Y:S01]  /*0040*/  ISETP.GE.U32.AND P1, PT, R2.reuse, 0x10, PT ;  /* 0x000000100200780c */ /* 0x040fe20003f26070 */
[----:B------:R-:W0:Y:S01]  /*0050*/  LDCU.64 UR12, c[0x0][0x358] ;  /* 0x00006b00ff0c77ac */ /* 0x000e220008000a00 */
[----:B------:R-:W-:Y:S01]  /*0060*/  LOP3.LUT R12, R2, 0xf, RZ, 0xc0, !PT ;  /* 0x0000000f020c7812 */ /* 0x000fe200078ec0ff */
[----:B------:R-:W-:-:S03]  /*0070*/  HFMA2 R0, -RZ, RZ, 0, 0 ;  /* 0x00000000ff007431 */ /* 0x000fc600000001ff */
[----:B------:R-:W-:-:S07]  /*0080*/  ISETP.NE.AND P0, PT, R12, RZ, PT ;  /* 0x000000ff0c00720c */ /* 0x000fce0003f05270 */
[----:B------:R-:W-:Y:S06]  /*0090*/  @!P1 BRA `(.L_x_1) ;  /* 0x0000000400789947 */ /* 0x000fec0003800000 */
[----:B------:R-:W1:Y:S01]  /*00a0*/  LDCU.128 UR4, c[0x0][0x380] ;  /* 0x00007000ff0477ac */ /* 0x000e620008000c00 */
[----:B------:R-:W-:Y:S01]  /*00b0*/  LOP3.LUT R0, R2, 0x7ffffff0, RZ, 0xc0, !PT ;  /* 0x7ffffff002007812 */ /* 0x000fe200078ec0ff */
[----:B------:R-:W2:Y:S03]  /*00c0*/  LDCU.64 UR10, c[0x0][0x390] ;  /* 0x00007200ff0a77ac */ /* 0x000ea60008000a00 */
[----:B------:R-:W-:Y:S01]  /*00d0*/  IADD3 R3, PT, PT, -R0, RZ, RZ ;  /* 0x000000ff00037210 */ /* 0x000fe20007ffe1ff */
[----:B-1----:R-:W-:Y:S02]  /*00e0*/  UIADD3 UR8, UP0, UPT, UR4, 0x20, URZ ;  /* 0x0000002004087890 */ /* 0x002fe4000ff1e0ff */
[----:B------:R-:W-:Y:S02]  /*00f0*/  UIADD3 UR6, UP1, UPT, UR6, 0x20, URZ ;  /* 0x0000002006067890 */ /* 0x000fe4000ff3e0ff */
[----:B--2---:R-:W-:-:S02]  /*0100*/  UIADD3 UR4, UP2, UPT, UR10, 0x20, URZ ;  /* 0x000000200a047890 */ /* 0x004fc4000ff5e0ff */
[----:B------:R-:W-:Y:S01]  /*0110*/  UIADD3.X UR9, UPT, UPT, URZ, UR5, URZ, UP0, !UPT ;  /* 0x00000005ff097290 */ /* 0x000fe200087fe4ff */
[----:B------:R-:W-:Y:S01]  /*0120*/  MOV R16, UR8 ;  /* 0x0000000800107c02 */ /* 0x000fe20008000f00 */
[----:B------:R-:W-:Y:S01]  /*0130*/  UIADD3.X UR7, UPT, UPT, URZ, UR7, URZ, UP1, !UPT ;  /* 0x00000007ff077290 */ /* 0x000fe20008ffe4ff */
[----:B------:R-:W-:Y:S01]  /*0140*/  IMAD.U32 R11, RZ, RZ, UR6 ;  /* 0x00000006ff0b7e24 */ /* 0x000fe2000f8e00ff */
[----:B------:R-:W-:Y:S01]  /*0150*/  UIADD3.X UR5, UPT, UPT, URZ, UR11, URZ, UP2, !UPT ;  /* 0x0000000bff057290 */ /* 0x000fe200097fe4ff */
[----:B------:R-:W-:Y:S02]  /*0160*/  MOV R10, UR4 ;  /* 0x00000004000a7c02 */ /* 0x000fe40008000f00 */
[----:B------:R-:W-:Y:S02]  /*0170*/  MOV R5, UR9 ;  /* 0x0000000900057c02 */ /* 0x000fe40008000f00 */
[----:B------:R-:W-:Y:S01]  /*0180*/  MOV R14, UR7 ;  /* 0x00000007000e7c02 */ /* 0x000fe20008000f00 */
[----:B------:R-:W-:-:S07]  /*0190*/  IMAD.U32 R13, RZ, RZ, UR5 ;  /* 0x00000005ff0d7e24 */ /* 0x000fce000f8e00ff */
.L_x_2:
[----:B------:R-:W-:Y:S02]  /*01a0*/  MOV R4, R16 ;  /* 0x0000001000047202 */ /* 0x000fe40000000f00 */
[----:B------:R-:W-:Y:S02]  /*01b0*/  MOV R6, R11 ;  /* 0x0000000b00067202 */ /* 0x000fe40000000f00 */
[----:B------:R-:W-:Y:S01]  /*01c0*/  MOV R7, R14 ;  /* 0x0000000e00077202 */ /* 0x000fe20000000f00 */
[----:B0-2---:R-:W2:Y:S04]  /*01d0*/  LDG.E R8, desc[UR12][R4.64+-0x20] ;  /* 0xffffe00c04087981 */ /* 0x005ea8000c1e1900 */
[----:B------:R-:W2:Y:S02]  /*01e0*/  LDG.E R9, desc[UR12][R6.64+-0x20] ;  /* 0xffffe00c06097981 */ /* 0x000ea4000c1e1900 */
[----:B--2---:R-:W-:Y:S01]  /*01f0*/  FADD R11, R8, R9 ;  /* 0x00000009080b7221 */ /* 0x004fe20000000000 */
[----:B------:R-:W-:Y:S01]  /*0200*/  IMAD.MOV.U32 R8, RZ, RZ, R10 ;  /* 0x000000ffff087224 */ /* 0x000fe200078e000a */
[----:B------:R-:W-:-:S05]  /*0210*/  MOV R9, R13 ;  /* 0x0000000d00097202 */ /* 0x000fca0000000f00 */
[----:B------:R0:W-:Y:S04]  /*0220*/  STG.E desc[UR12][R8.64+-0x20], R11 ;  /* 0xffffe00b08007986 */ /* 0x0001e8000c10190c */
[----:B------:R-:W2:Y:S04]  /*0230*/  LDG.E R10, desc[UR12][R4.64+-0x1c] ;  /* 0xffffe40c040a7981 */ /* 0x000ea8000c1e1900 */
[----:B------:R-:W2:Y:S02]  /*0240*/  LDG.E R13, desc[UR12][R6.64+-0x1c] ;  /* 0xffffe40c060d7981 */ /* 0x000ea4000c1e1900 */
[----:B--2---:R-:W-:-:S05]  /*0250*/  FADD R13, R10, R13 ;  /* 0x0000000d0a0d7221 */ /* 0x004fca0000000000 */
[----:B------:R1:W-:Y:S04]  /*0260*/  STG.E desc[UR12][R8.64+-0x1c], R13 ;  /* 0xffffe40d08007986 */ /* 0x0003e8000c10190c */
[----:B------:R-:W2:Y:S04]  /*0270*/  LDG.E R10, desc[UR12][R4.64+-0x18] ;  /* 0xffffe80c040a7981 */ /* 0x000ea8000c1e1900 */
[----:B------:R-:W2:Y:S02]  /*0280*/  LDG.E R15, desc[UR12][R6.64+-0x18] ;  /* 0xffffe80c060f7981 */ /* 0x000ea4000c1e1900 */
[----:B--2---:R-:W-:-:S05]  /*0290*/  FADD R15, R10, R15 ;  /* 0x0000000f0a0f7221 */ /* 0x004fca0000000000 */
[----:B------:R2:W-:Y:S04]  /*02a0*/  STG.E desc[UR12][R8.64+-0x18], R15 ;  /* 0xffffe80f08007986 */ /* 0x0005e8000c10190c */
[----:B------:R-:W3:Y:S04]  /*02b0*/  LDG.E R10, desc[UR12][R4.64+-0x14] ;  /* 0xffffec0c040a7981 */ /* 0x000ee8000c1e1900 */
[----:B------:R-:W3:Y:S02]  /*02c0*/  LDG.E R17, desc[UR12][R6.64+-0x14] ;  /* 0xffffec0c06117981 */ /* 0x000ee4000c1e1900 */
[----:B---3--:R-:W-:-:S05]  /*02d0*/  FADD R17, R10, R17 ;  /* 0x000000110a117221 */ /* 0x008fca0000000000 */
[----:B------:R3:W-:Y:S04]  /*02e0*/  STG.E desc[UR12][R8.64+-0x14], R17 ;  /* 0xffffec1108007986 */ /* 0x0007e8000c10190c */
[----:B------:R-:W4:Y:S04]  /*02f0*/  LDG.E R10, desc[UR12][R4.64+-0x10] ;  /* 0xfffff00c040a7981 */ /* 0x000f28000c1e1900 */
[----:B0-----:R-:W4:Y:S02]  /*0300*/  LDG.E R11, desc[UR12][R6.64+-0x10] ;  /* 0xfffff00c060b7981 */ /* 0x001f24000c1e1900 */
[----:B----4-:R-:W-:-:S05]  /*0310*/  FADD R11, R10, R11 ;  /* 0x0000000b0a0b7221 */ /* 0x010fca0000000000 */
[----:B------:R0:W-:Y:S04]  /*0320*/  STG.E desc[UR12][R8.64+-0x10], R11 ;  /* 0xfffff00b08007986 */ /* 0x0001e8000c10190c */
[----:B------:R-:W4:Y:S04]  /*0330*/  LDG.E R10, desc[UR12][R4.64+-0xc] ;  /* 0xfffff40c040a7981 */ /* 0x000f28000c1e1900 */
[----:B-1----:R-:W4:Y:S02]  /*0340*/  LDG.E R13, desc[UR12][R6.64+-0xc] ;  /* 0xfffff40c060d7981 */ /* 0x002f24000c1e1900 */
[----:B----4-:R-:W-:-:S05]  /*0350*/  FADD R13, R10, R13 ;  /* 0x0000000d0a0d7221 */ /* 0x010fca0000000000 */
[----:B------:R1:W-:Y:S04]  /*0360*/  STG.E desc[UR12][R8.64+-0xc], R13 ;  /* 0xfffff40d08007986 */ /* 0x0003e8000c10190c */
[----:B------:R-:W4:Y:S04]  /*0370*/  LDG.E R10, desc[UR12][R4.64+-0x8] ;  /* 0xfffff80c040a7981 */ /* 0x000f28000c1e1900 */
[----:B--2---:R-:W4:Y:S02]  /*0380*/  LDG.E R15, desc[UR12][R6.64+-0x8] ;  /* 0xfffff80c060f7981 */ /* 0x004f24000c1e1900 */
[----:B----4-:R-:W-:-:S05]  /*0390*/  FADD R15, R10, R15 ;  /* 0x0000000f0a0f7221 */ /* 0x010fca0000000000 */
[----:B------:R2:W-:Y:S04]  /*03a0*/  STG.E desc[UR12][R8.64+-0x8], R15 ;  /* 0xfffff80f08007986 */ /* 0x0005e8000c10190c */
[----:B------:R-:W4:Y:S04]  /*03b0*/  LDG.E R10, desc[UR12][R4.64+-0x4] ;  /* 0xfffffc0c040a7981 */ /* 0x000f28000c1e1900 */
[----:B---3--:R-:W4:Y:S02]  /*03c0*/  LDG.E R17, desc[UR12][R6.64+-0x4] ;  /* 0xfffffc0c06117981 */ /* 0x008f24000c1e1900 */
[----:B----4-:R-:W-:-:S05]  /*03d0*/  FADD R17, R10, R17 ;  /* 0x000000110a117221 */ /* 0x010fca0000000000 */
        /* <DEDUP_REMOVED lines=26> */
[----:B--2---:R-:W4:Y:S01]  /*0580*/  LDG.E R15, desc[UR12][R6.64+0x18] ;  /* 0x0000180c060f7981 */ /* 0x004f22000c1e1900 */
[----:B------:R-:W-:Y:S01]  /*0590*/  IADD3 R3, PT, PT, R3, 0x10, RZ ;  /* 0x0000001003037810 */ /* 0x000fe20007ffe0ff */
[----:B----4-:R-:W-:-:S05]  /*05a0*/  FADD R15, R10, R15 ;  /* 0x0000000f0a0f7221 */ /* 0x010fca0000000000 */
[----:B------:R2:W-:Y:S04]  /*05b0*/  STG.E desc[UR12][R8.64+0x18], R15 ;  /* 0x0000180f08007986 */ /* 0x0005e8000c10190c */
[----:B------:R4:W5:Y:S04]  /*05c0*/  LDG.E R10, desc[UR12][R4.64+0x1c] ;  /* 0x00001c0c040a7981 */ /* 0x000968000c1e1900 */
[----:B---3--:R-:W5:Y:S01]  /*05d0*/  LDG.E R17, desc[UR12][R6.64+0x1c] ;  /* 0x00001c0c06117981 */ /* 0x008f62000c1e1900 */
[----:B------:R-:W-:Y:S02]  /*05e0*/  ISETP.NE.AND P1, PT, R3, RZ, PT ;  /* 0x000000ff0300720c */ /* 0x000fe40003f25270 */
[----:B0-----:R-:W-:-:S02]  /*05f0*/  IADD3 R11, P3, PT, R6, 0x40, RZ ;  /* 0x00000040060b7810 */ /* 0x001fc40007f7e0ff */
[----:B------:R-:W-:-:S03]  /*0600*/  IADD3 R16, P2, PT, R4, 0x40, RZ ;  /* 0x0000004004107810 */ /* 0x000fc60007f5e0ff */
[----:B------:R-:W-:Y:S01]  /*0610*/  IMAD.X R14, RZ, RZ, R7, P3 ;  /* 0x000000ffff0e7224 */ /* 0x000fe200018e0607 */
[----:B----4-:R-:W-:Y:S01]  /*0620*/  IADD3.X R5, PT, PT, RZ, R5, RZ, P2, !PT ;  /* 0x00000005ff057210 */ /* 0x010fe200017fe4ff */
[----:B-----5:R-:W-:Y:S01]  /*0630*/  FADD R17, R10, R17 ;  /* 0x000000110a117221 */ /* 0x020fe20000000000 */
[----:B------:R-:W-:-:S04]  /*0640*/  IADD3 R10, P4, PT, R8, 0x40, RZ ;  /* 0x00000040080a7810 */ /* 0x000fc80007f9e0ff */
[----:B------:R2:W-:Y:S01]  /*0650*/  STG.E desc[UR12][R8.64+0x1c], R17 ;  /* 0x00001c1108007986 */ /* 0x0005e2000c10190c */
[----:B-1----:R-:W-:Y:S01]  /*0660*/  IADD3.X R13, PT, PT, RZ, R9, RZ, P4, !PT ;  /* 0x00000009ff0d7210 */ /* 0x002fe200027fe4ff */
[----:B------:R-:W-:Y:S07]  /*0670*/  @P1 BRA `(.L_x_2) ;  /* 0xfffffff800c81947 */ /* 0x000fee000383ffff */
.L_x_1:
[----:B0-----:R-:W-:Y:S05]  /*0680*/  @!P0 EXIT ;  /* 0x000000000000894d */ /* 0x001fea0003800000 */
[----:B------:R-:W-:Y:S02]  /*0690*/  ISETP.GE.U32.AND P0, PT, R12, 0x8, PT ;  /* 0x000000080c00780c */ /* 0x000fe40003f06070 */
[----:B------:R-:W-:-:S04]  /*06a0*/  LOP3.LUT R14, R2, 0x7, RZ, 0xc0, !PT ;  /* 0x00000007020e7812 */ /* 0x000fc800078ec0ff */
[----:B------:R-:W-:-:S07]  /*06b0*/  ISETP.NE.AND P1, PT, R14, RZ, PT ;  /* 0x000000ff0e00720c */ /* 0x000fce0003f25270 */
[----:B------:R-:W-:Y:S06]  /*06c0*/  @!P0 BRA `(.L_x_3) ;  /* 0x00000000009c8947 */ /* 0x000fec0003800000 */
[----:B------:R-:W0:Y:S08]  /*06d0*/  LDC.64 R4, c[0x0][0x380] ;  /* 0x0000e000ff047b82 */ /* 0x000e300000000a00 */
[----:B------:R-:W1:Y:S08]  /*06e0*/  LDC.64 R6, c[0x0][0x388] ;  /* 0x0000e200ff067b82 */ /* 0x000e700000000a00 */
[----:B--2---:R-:W2:Y:S01]  /*06f0*/  LDC.64 R8, c[0x0][0x390] ;  /* 0x0000e400ff087b82 */ /* 0x004ea20000000a00 */
[----:B0-----:R-:W-:-:S05]  /*0700*/  IMAD.WIDE.U32 R4, R0, 0x4, R4 ;  /* 0x0000000400047825 */ /* 0x001fca00078e0004 */
[----:B------:R-:W3:Y:S01]  /*0710*/  LDG.E R3, desc[UR12][R4.64] ;  /* 0x0000000c04037981 */ /* 0x000ee2000c1e1900 */
[----:B-1----:R-:W-:-:S05]  /*0720*/  IMAD.WIDE.U32 R6, R0, 0x4, R6 ;  /* 0x0000000400067825 */ /* 0x002fca00078e0006 */
[----:B------:R-:W3:Y:S01]  /*0730*/  LDG.E R10, desc[UR12][R6.64] ;  /* 0x0000000c060a7981 */ /* 0x000ee2000c1e1900 */
[----:B--2---:R-:W-:-:S04]  /*0740*/  IMAD.WIDE.U32 R8, R0, 0x4, R8 ;  /* 0x0000000400087825 */ /* 0x004fc800078e0008 */
[----:B---3--:R-:W-:-:S05]  /*0750*/  FADD R3, R3, R10 ;  /* 0x0000000a03037221 */ /* 0x008fca0000000000 */
        /* <DEDUP_REMOVED lines=13> */
[----:B0-----:R-:W4:Y:S04]  /*0830*/  LDG.E R3, desc[UR12][R4.64+0x10] ;  /* 0x0000100c04037981 */ /* 0x001f28000c1e1900 */
[----:B------:R-:W4:Y:S02]  /*0840*/  LDG.E R10, desc[UR12][R6.64+0x10] ;  /* 0x0000100c060a7981 */ /* 0x000f24000c1e1900 */
        /* <DEDUP_REMOVED lines=10> */
[----:B------:R-:W2:Y:S04]  /*08f0*/  LDG.E R10, desc[UR12][R4.64+0x1c] ;  /* 0x00001c0c040a7981 */ /* 0x000ea8000c1e1900 */
[----:B---3--:R-:W2:Y:S01]  /*0900*/  LDG.E R15, desc[UR12][R6.64+0x1c] ;  /* 0x00001c0c060f7981 */ /* 0x008ea2000c1e1900 */
[----:B------:R-:W-:Y:S01]  /*0910*/  IADD3 R0, PT, PT, R0, 0x8, RZ ;  /* 0x0000000800007810 */ /* 0x000fe20007ffe0ff */
[----:B--2---:R-:W-:-:S05]  /*0920*/  FADD R15, R10, R15 ;  /* 0x0000000f0a0f7221 */ /* 0x004fca0000000000 */
[----:B------:R0:W-:Y:S02]  /*0930*/  STG.E desc[UR12][R8.64+0x1c], R15 ;  /* 0x00001c0f08007986 */ /* 0x0001e4000c10190c */
.L_x_3:
[----:B------:R-:W-:Y:S05]  /*0940*/  @!P1 EXIT ;  /* 0x000000000000994d */ /* 0x000fea0003800000 */
[----:B------:R-:W-:Y:S02]  /*0950*/  ISETP.GE.U32.AND P0, PT, R14, 0x4, PT ;  /* 0x000000040e00780c */ /* 0x000fe40003f06070 */
[----:B------:R-:W-:-:S04]  /*0960*/  LOP3.LUT R2, R2, 0x3, RZ, 0xc0, !PT ;  /* 0x0000000302027812 */ /* 0x000fc800078ec0ff */
[----:B------:R-:W-:-:S07]  /*0970*/  ISETP.NE.AND P1, PT, R2, RZ, PT ;  /* 0x000000ff0200720c */ /* 0x000fce0003f25270 */
[----:B------:R-:W-:Y:S06]  /*0980*/  @!P0 BRA `(.L_x_4) ;  /* 0x00000000005c8947 */ /* 0x000fec0003800000 */
[----:B------:R-:W1:Y:S08]  /*0990*/  LDC.64 R4, c[0x0][0x380] ;  /* 0x0000e000ff047b82 */ /* 0x000e700000000a00 */
[----:B------:R-:W3:Y:S08]  /*09a0*/  LDC.64 R6, c[0x0][0x388] ;  /* 0x0000e200ff067b82 */ /* 0x000ef00000000a00 */
[----:B0-2---:R-:W0:Y:S01]  /*09b0*/  LDC.64 R8, c[0x0][0x390] ;  /* 0x0000e400ff087b82 */ /* 0x005e220000000a00 */
[----:B-1----:R-:W-:-:S05]  /*09c0*/  IMAD.WIDE.U32 R4, R0, 0x4, R4 ;  /* 0x0000000400047825 */ /* 0x002fca00078e0004 */
[----:B------:R-:W2:Y:S01]  /*09d0*/  LDG.E R3, desc[UR12][R4.64] ;  /* 0x0000000c04037981 */ /* 0x000ea2000c1e1900 */
[----:B---3--:R-:W-:-:S05]  /*09e0*/  IMAD.WIDE.U32 R6, R0, 0x4, R6 ;  /* 0x0000000400067825 */ /* 0x008fca00078e0006 */
[----:B------:R-:W2:Y:S01]  /*09f0*/  LDG.E R10, desc[UR12][R6.64] ;  /* 0x0000000c060a7981 */ /* 0x000ea2000c1e1900 */
[----:B0-----:R-:W-:-:S04]  /*0a00*/  IMAD.WIDE.U32 R8, R0, 0x4, R8 ;  /* 0x0000000400087825 */ /* 0x001fc800078e0008 */
[----:B--2---:R-:W-:-:S05]  /*0a10*/  FADD R3, R3, R10 ;  /* 0x0000000a03037221 */ /* 0x004fca0000000000 */
        /* <DEDUP_REMOVED lines=9> */
[----:B------:R-:W2:Y:S04]  /*0ab0*/  LDG.E R10, desc[UR12][R4.64+0xc] ;  /* 0x00000c0c040a7981 */ /* 0x000ea8000c1e1900 */
[----:B------:R-:W2:Y:S01]  /*0ac0*/  LDG.E R15, desc[UR12][R6.64+0xc] ;  /* 0x00000c0c060f7981 */ /* 0x000ea2000c1e1900 */
[----:B------:R-:W-:Y:S01]  /*0ad0*/  IADD3 R0, PT, PT, R0, 0x4, RZ ;  /* 0x0000000400007810 */ /* 0x000fe20007ffe0ff */
[----:B--2---:R-:W-:-:S05]  /*0ae0*/  FADD R15, R10, R15 ;  /* 0x0000000f0a0f7221 */ /* 0x004fca0000000000 */
[----:B------:R1:W-:Y:S02]  /*0af0*/  STG.E desc[UR12][R8.64+0xc], R15 ;  /* 0x00000c0f08007986 */ /* 0x0003e4000c10190c */
.L_x_4:
[----:B------:R-:W-:Y:S05]  /*0b00*/  @!P1 EXIT ;  /* 0x000000000000994d */ /* 0x000fea0003800000 */
[----:B------:R-:W3:Y:S08]  /*0b10*/  LDC.64 R4, c[0x0][0x390] ;  /* 0x0000e400ff047b82 */ /* 0x000ef00000000a00 */
[----:B------:R-:W4:Y:S08]  /*0b20*/  LDC.64 R6, c[0x0][0x388] ;  /* 0x0000e200ff067b82 */ /* 0x000f300000000a00 */
[----:B012---:R-:W0:Y:S01]  /*0b30*/  LDC.64 R8, c[0x0][0x380] ;  /* 0x0000e000ff087b82 */ /* 0x007e220000000a00 */
[----:B---3--:R-:W-:-:S04]  /*0b40*/  IMAD.WIDE.U32 R4, R0, 0x4, R4 ;  /* 0x0000000400047825 */ /* 0x008fc800078e0004 */
[----:B------:R-:W-:Y:S01]  /*0b50*/  IMAD.MOV.U32 R10, RZ, RZ, R4 ;  /* 0x000000ffff0a7224 */ /* 0x000fe200078e0004 */
[----:B------:R-:W-:Y:S01]  /*0b60*/  MOV R13, R5 ;  /* 0x00000005000d7202 */ /* 0x000fe20000000f00 */
[----:B----4-:R-:W-:-:S05]  /*0b70*/  IMAD.WIDE.U32 R6, R0, 0x4, R6 ;  /* 0x0000000400067825 */ /* 0x010fca00078e0006 */
[----:B------:R-:W-:Y:S01]  /*0b80*/  MOV R11, R7 ;  /* 0x00000007000b7202 */ /* 0x000fe20000000f00 */
[----:B0-----:R-:W-:Y:S01]  /*0b90*/  IMAD.WIDE.U32 R8, R0, 0x4, R8 ;  /* 0x0000000400087825 */ /* 0x001fe200078e0008 */
[----:B------:R-:W-:-:S07]  /*0ba0*/  IADD3 R0, PT, PT, -R2, RZ, RZ ;  /* 0x000000ff02007210 */ /* 0x000fce0007ffe1ff */
.L_x_5:
[----:B0-----:R-:W-:Y:S01]  /*0bb0*/  IMAD.MOV.U32 R2, RZ, RZ, R8 ;  /* 0x000000ffff027224 */ /* 0x001fe200078e0008 */
[----:B------:R-:W-:Y:S02]  /*0bc0*/  MOV R5, R11 ;  /* 0x0000000b00057202 */ /* 0x000fe40000000f00 */
[----:B------:R-:W-:Y:S02]  /*0bd0*/  MOV R3, R9 ;  /* 0x0000000900037202 */ /* 0x000fe40000000f00 */
[----:B------:R-:W-:-:S03]  /*0be0*/  MOV R4, R6 ;  /* 0x0000000600047202 */ /* 0x000fc60000000f00 */
[----:B------:R0:W2:Y:S04]  /*0bf0*/  LDG.E R2, desc[UR12][R2.64] ;  /* 0x0000000c02027981 */ /* 0x0000a8000c1e1900 */
[----:B------:R-:W2:Y:S01]  /*0c00*/  LDG.E R5, desc[UR12][R4.64] ;  /* 0x0000000c04057981 */ /* 0x000ea2000c1e1900 */
[----:B------:R-:W-:Y:S02]  /*0c10*/  IADD3 R0, PT, PT, R0, 0x1, RZ ;  /* 0x0000000100007810 */ /* 0x000fe40007ffe0ff */
[----:B------:R-:W-:Y:S02]  /*0c20*/  IADD3 R6, P2, PT, R6, 0x4, RZ ;  /* 0x0000000406067810 */ /* 0x000fe40007f5e0ff */
[----:B------:R-:W-:Y:S01]  /*0c30*/  ISETP.NE.AND P0, PT, R0, RZ, PT ;  /* 0x000000ff0000720c */ /* 0x000fe20003f05270 */
[----:B0-----:R-:W-:Y:S01]  /*0c40*/  IMAD.MOV.U32 R3, RZ, RZ, R13 ;  /* 0x000000ffff037224 */ /* 0x001fe200078e000d */
[----:B------:R-:W-:-:S02]  /*0c50*/  IADD3 R8, P3, PT, R8, 0x4, RZ ;  /* 0x0000000408087810 */ /* 0x000fc40007f7e0ff */
[----:B------:R-:W-:Y:S02]  /*0c60*/  IADD3.X R11, PT, PT, RZ, R11, RZ, P2, !PT ;  /* 0x0000000bff0b7210 */ /* 0x000fe400017fe4ff */
[----:B------:R-:W-:Y:S01]  /*0c70*/  IADD3.X R9, PT, PT, RZ, R9, RZ, P3, !PT ;  /* 0x00000009ff097210 */ /* 0x000fe20001ffe4ff */
[----:B--2---:R-:W-:Y:S01]  /*0c80*/  FADD R7, R2, R5 ;  /* 0x0000000502077221 */ /* 0x004fe20000000000 */
[----:B------:R-:W-:Y:S02]  /*0c90*/  MOV R2, R10 ;  /* 0x0000000a00027202 */ /* 0x000fe40000000f00 */
[----:B------:R-:W-:-:S03]  /*0ca0*/  IADD3 R10, P1, PT, R10, 0x4, RZ ;  /* 0x000000040a0a7810 */ /* 0x000fc60007f3e0ff */
[----:B------:R0:W-:Y:S01]  /*0cb0*/  STG.E desc[UR12][R2.64], R7 ;  /* 0x0000000702007986 */ /* 0x0001e2000c10190c */
[----:B------:R-:W-:Y:S01]  /*0cc0*/  IADD3.X R13, PT, PT, RZ, R13, RZ, P1, !PT ;  /* 0x0000000dff0d7210 */ /* 0x000fe20000ffe4ff */
[----:B------:R-:W-:Y:S08]  /*0cd0*/  @P0 BRA `(.L_x_5) ;  /* 0xfffffffc00b40947 */ /* 0x000ff0000383ffff */
[----:B------:R-:W-:Y:S05]  /*0ce0*/  EXIT ;  /* 0x000000000000794d */ /* 0x000fea0003800000 */
.L_x_6:
        /* <DEDUP_REMOVED lines=9> */
.L_x_8:


//--------------------- .nv.shared.reserved.0     --------------------------
	.section	.nv.shared.reserved.0,"aw",@nobits
	.weak		__nv_reservedSMEM_offset_0_alias
	.size		__nv_reservedSMEM_offset_0_alias, 0, 64
	.other		__nv_reservedSMEM_offset_0_alias,@"STO_CUDA_RESERVED_SHARED STV_DEFAULT"
__nv_reservedSMEM_offset_0_alias:
	.zero		0
	.zero		64


//--------------------- .nv.constant0._Z19vector_add_parallelPfS_S_i --------------------------
	.section	.nv.constant0._Z19vector_add_parallelPfS_S_i,"a",@progbits
	.sectionflags	@""
	.align	4
.nv.constant0._Z19vector_add_parallelPfS_S_i:
	.zero		924


//--------------------- .nv.constant0._Z17vector_add_seriesPfS_S_i --------------------------
	.section	.nv.constant0._Z17vector_add_seriesPfS_S_i,"a",@progbits
	.sectionflags	@""
	.align	4
.nv.constant0._Z17vector_add_seriesPfS_S_i:
	.zero		924


//--------------------- SYMBOLS --------------------------

	.type		.nv.reservedSmem.offset0,@object
	.size		.nv.reservedSmem.offset0,0x4
